//
// Generated by NVIDIA NVVM Compiler
//
// Compiler Build ID: CL-36424714
// Cuda compilation tools, release 13.0, V13.0.88
// Based on NVVM 20.0.0
//

.version 9.0
.target sm_100
.address_size 64

	// .globl	_Z12mergeSortGPUPfS_j

.visible .entry _Z12mergeSortGPUPfS_j(
	.param .u64 .ptr .align 1 _Z12mergeSortGPUPfS_j_param_0,
	.param .u64 .ptr .align 1 _Z12mergeSortGPUPfS_j_param_1,
	.param .u32 _Z12mergeSortGPUPfS_j_param_2
)
{
	.reg .pred 	%p<21>;
	.reg .b32 	%r<10>;
	.reg .b32 	%f<21>;
	.reg .b64 	%rd<143>;

	ld.param.u64 	%rd94, [_Z12mergeSortGPUPfS_j_param_0];
	ld.param.u64 	%rd95, [_Z12mergeSortGPUPfS_j_param_1];
	ld.param.u32 	%r2, [_Z12mergeSortGPUPfS_j_param_2];
	cvta.to.global.u64 	%rd1, %rd94;
	cvta.to.global.u64 	%rd2, %rd95;
	mov.u32 	%r3, %ctaid.x;
	mov.u32 	%r4, %ntid.x;
	mul.lo.s32 	%r5, %r3, %r4;
	mov.u32 	%r6, %tid.x;
	mad.lo.s32 	%r1, %r2, %r6, %r5;
	mul.wide.u32 	%rd96, %r1, 4;
	add.s64 	%rd139, %rd1, %rd96;
	shr.u32 	%r7, %r2, 1;
	add.s32 	%r8, %r1, %r7;
	cvt.u64.u32 	%rd4, %r8;
	add.s64 	%rd116, %rd2, %rd96;
	add.s32 	%r9, %r1, %r2;
	cvt.u64.u32 	%rd6, %r9;
	setp.eq.s32 	%p1, %r2, 0;
	@%p1 bra 	$L__BB0_42;
	shl.b64 	%rd97, %rd4, 2;
	add.s64 	%rd7, %rd1, %rd97;
	shl.b64 	%rd98, %rd6, 2;
	add.s64 	%rd8, %rd1, %rd98;
	sub.s64 	%rd100, %rd98, %rd96;
	add.s64 	%rd9, %rd100, -4;
	and.b64  	%rd101, %rd9, 12;
	setp.eq.s64 	%p2, %rd101, 12;
	mov.u64 	%rd141, %rd7;
	mov.u64 	%rd142, %rd7;
	mov.u64 	%rd140, %rd139;
	@%p2 bra 	$L__BB0_11;
	shr.u64 	%rd102, %rd9, 2;
	add.s64 	%rd103, %rd102, 1;
	and.b64  	%rd104, %rd103, 3;
	neg.s64 	%rd106, %rd104;
	mov.u64 	%rd141, %rd7;
	mov.u64 	%rd142, %rd7;
	mov.u64 	%rd140, %rd139;
$L__BB0_3:
	.pragma "nounroll";
	setp.eq.s64 	%p3, %rd139, %rd7;
	@%p3 bra 	$L__BB0_9;
	setp.eq.s64 	%p4, %rd141, %rd8;
	@%p4 bra 	$L__BB0_8;
	ld.global.f32 	%f1, [%rd140];
	ld.global.f32 	%f2, [%rd142];
	setp.lt.f32 	%p5, %f1, %f2;
	@%p5 bra 	$L__BB0_7;
	st.global.f32 	[%rd116], %f2;
	add.s64 	%rd141, %rd141, 4;
	add.s64 	%rd142, %rd142, 4;
	bra.uni 	$L__BB0_10;
$L__BB0_7:
	st.global.f32 	[%rd116], %f1;
	add.s64 	%rd139, %rd139, 4;
	add.s64 	%rd140, %rd140, 4;
	bra.uni 	$L__BB0_10;
$L__BB0_8:
	ld.global.f32 	%f11, [%rd140];
	st.global.f32 	[%rd116], %f11;
	add.s64 	%rd139, %rd139, 4;
	add.s64 	%rd140, %rd140, 4;
	mov.u64 	%rd141, %rd8;
	bra.uni 	$L__BB0_10;
$L__BB0_9:
	ld.global.f32 	%f12, [%rd142];
	st.global.f32 	[%rd116], %f12;
	add.s64 	%rd141, %rd141, 4;
	add.s64 	%rd142, %rd142, 4;
	mov.u64 	%rd139, %rd7;
	mov.u64 	%rd140, %rd7;
$L__BB0_10:
	add.s64 	%rd116, %rd116, 4;
	add.s64 	%rd106, %rd106, 1;
	setp.ne.s64 	%p6, %rd106, 0;
	@%p6 bra 	$L__BB0_3;
$L__BB0_11:
	setp.lt.u64 	%p7, %rd9, 12;
	@%p7 bra 	$L__BB0_42;
	add.s64 	%rd121, %rd116, 8;
	add.s64 	%rd37, %rd2, %rd98;
$L__BB0_13:
	setp.ne.s64 	%p8, %rd139, %rd7;
	@%p8 bra 	$L__BB0_15;
	ld.global.f32 	%f14, [%rd142];
	st.global.f32 	[%rd121+-8], %f14;
	add.s64 	%rd141, %rd141, 4;
	add.s64 	%rd142, %rd142, 4;
	mov.u64 	%rd139, %rd7;
	mov.u64 	%rd140, %rd7;
	bra.uni 	$L__BB0_20;
$L__BB0_15:
	setp.ne.s64 	%p9, %rd141, %rd8;
	@%p9 bra 	$L__BB0_17;
	ld.global.f32 	%f13, [%rd140];
	st.global.f32 	[%rd121+-8], %f13;
	add.s64 	%rd139, %rd139, 4;
	add.s64 	%rd140, %rd140, 4;
	bra.uni 	$L__BB0_20;
$L__BB0_17:
	ld.global.f32 	%f3, [%rd140];
	ld.global.f32 	%f4, [%rd142];
	setp.geu.f32 	%p10, %f3, %f4;
	@%p10 bra 	$L__BB0_19;
	st.global.f32 	[%rd121+-8], %f3;
	add.s64 	%rd139, %rd139, 4;
	add.s64 	%rd140, %rd140, 4;
	bra.uni 	$L__BB0_20;
$L__BB0_19:
	st.global.f32 	[%rd121+-8], %f4;
	add.s64 	%rd141, %rd141, 4;
	add.s64 	%rd142, %rd142, 4;
$L__BB0_20:
	setp.eq.s64 	%p11, %rd139, %rd7;
	@%p11 bra 	$L__BB0_26;
	setp.eq.s64 	%p12, %rd141, %rd8;
	@%p12 bra 	$L__BB0_25;
	ld.global.f32 	%f5, [%rd140];
	ld.global.f32 	%f6, [%rd142];
	setp.lt.f32 	%p13, %f5, %f6;
	@%p13 bra 	$L__BB0_24;
	st.global.f32 	[%rd121+-4], %f6;
	add.s64 	%rd141, %rd141, 4;
	add.s64 	%rd142, %rd142, 4;
	bra.uni 	$L__BB0_27;
$L__BB0_24:
	st.global.f32 	[%rd121+-4], %f5;
	add.s64 	%rd139, %rd139, 4;
	add.s64 	%rd140, %rd140, 4;
	bra.uni 	$L__BB0_27;
$L__BB0_25:
	ld.global.f32 	%f15, [%rd140];
	st.global.f32 	[%rd121+-4], %f15;
	add.s64 	%rd139, %rd139, 4;
	add.s64 	%rd140, %rd140, 4;
	bra.uni 	$L__BB0_27;
$L__BB0_26:
	ld.global.f32 	%f16, [%rd142];
	st.global.f32 	[%rd121+-4], %f16;
	add.s64 	%rd141, %rd141, 4;
	add.s64 	%rd142, %rd142, 4;
	mov.u64 	%rd139, %rd7;
	mov.u64 	%rd140, %rd7;
$L__BB0_27:
	setp.eq.s64 	%p14, %rd139, %rd7;
	@%p14 bra 	$L__BB0_33;
	setp.eq.s64 	%p15, %rd141, %rd8;
	@%p15 bra 	$L__BB0_32;
	ld.global.f32 	%f7, [%rd140];
	ld.global.f32 	%f8, [%rd142];
	setp.lt.f32 	%p16, %f7, %f8;
	@%p16 bra 	$L__BB0_31;
	st.global.f32 	[%rd121], %f8;
	add.s64 	%rd141, %rd141, 4;
	add.s64 	%rd142, %rd142, 4;
	bra.uni 	$L__BB0_34;
$L__BB0_31:
	st.global.f32 	[%rd121], %f7;
	add.s64 	%rd139, %rd139, 4;
	add.s64 	%rd140, %rd140, 4;
	bra.uni 	$L__BB0_34;
$L__BB0_32:
	ld.global.f32 	%f17, [%rd140];
	st.global.f32 	[%rd121], %f17;
	add.s64 	%rd139, %rd139, 4;
	add.s64 	%rd140, %rd140, 4;
	bra.uni 	$L__BB0_34;
$L__BB0_33:
	ld.global.f32 	%f18, [%rd142];
	st.global.f32 	[%rd121], %f18;
	add.s64 	%rd141, %rd141, 4;
	add.s64 	%rd142, %rd142, 4;
	mov.u64 	%rd139, %rd7;
	mov.u64 	%rd140, %rd7;
$L__BB0_34:
	setp.eq.s64 	%p17, %rd139, %rd7;
	@%p17 bra 	$L__BB0_40;
	setp.eq.s64 	%p18, %rd141, %rd8;
	@%p18 bra 	$L__BB0_39;
	ld.global.f32 	%f9, [%rd140];
	ld.global.f32 	%f10, [%rd142];
	setp.lt.f32 	%p19, %f9, %f10;
	@%p19 bra 	$L__BB0_38;
	st.global.f32 	[%rd121+4], %f10;
	add.s64 	%rd141, %rd141, 4;
	add.s64 	%rd142, %rd142, 4;
	bra.uni 	$L__BB0_41;
$L__BB0_38:
	st.global.f32 	[%rd121+4], %f9;
	add.s64 	%rd139, %rd139, 4;
	add.s64 	%rd140, %rd140, 4;
	bra.uni 	$L__BB0_41;
$L__BB0_39:
	ld.global.f32 	%f19, [%rd140];
	st.global.f32 	[%rd121+4], %f19;
	add.s64 	%rd139, %rd139, 4;
	add.s64 	%rd140, %rd140, 4;
	bra.uni 	$L__BB0_41;
$L__BB0_40:
	ld.global.f32 	%f20, [%rd142];
	st.global.f32 	[%rd121+4], %f20;
	add.s64 	%rd141, %rd141, 4;
	add.s64 	%rd142, %rd142, 4;
	mov.u64 	%rd139, %rd7;
	mov.u64 	%rd140, %rd7;
$L__BB0_41:
	add.s64 	%rd116, %rd116, 16;
	add.s64 	%rd121, %rd121, 16;
	setp.ne.s64 	%p20, %rd116, %rd37;
	@%p20 bra 	$L__BB0_13;
$L__BB0_42:
	ret;

}


// ===== COMPILED SASS (sm_100) =====

	.target	sm_100

	.elftype	@"ET_EXEC"


//--------------------- .note.nv.tkinfo           --------------------------
	.section	.note.nv.tkinfo,"",@"SHT_NOTE"
	.sectionflags	@"SHF_NOTE_NV_TKINFO"
	.tkinfo
        /*0018*/ 	.word	0x00000002
        /*0030*/ 	.string	""
        /*0030*/ 	.string	"ptxas"
        /*0030*/ 	.string	"Cuda compilation tools, release 13.0, V13.0.88"
        /*0030*/ 	.string	"Build cuda_13.0.r13.0/compiler.36424714_0"
        /*0030*/ 	.string	"-arch sm_100 -m 64 "



//--------------------- .note.nv.cuinfo           --------------------------
	.section	.note.nv.cuinfo,"",@"SHT_NOTE"
	.sectionflags	@"SHF_NOTE_NV_CUINFO"
        /*0018*/ 	.short	0x0002
        /*001a*/ 	.short	0x0064
        /*001c*/ 	.short	0x0082
	.zero		2


//--------------------- .nv.info                  --------------------------
	.section	.nv.info,"",@"SHT_CUDA_INFO"
	.align	4


	//----- nvinfo : EIATTR_REGCOUNT
	.align		4
        /*0000*/ 	.byte	0x04, 0x2f
        /*0002*/ 	.short	(.L_1 - .L_0)
	.align		4
.L_0:
        /*0004*/ 	.word	index@(_Z12mergeSortGPUPfS_j)
        /*0008*/ 	.word	0x0000001a


	//----- nvinfo : EIATTR_FRAME_SIZE
	.align		4
.L_1:
        /*000c*/ 	.byte	0x04, 0x11
        /*000e*/ 	.short	(.L_3 - .L_2)
	.align		4
.L_2:
        /*0010*/ 	.word	index@(_Z12mergeSortGPUPfS_j)
        /*0014*/ 	.word	0x00000000


	//----- nvinfo : EIATTR_MIN_STACK_SIZE
	.align		4
.L_3:
        /*0018*/ 	.byte	0x04, 0x12
        /*001a*/ 	.short	(.L_5 - .L_4)
	.align		4
.L_4:
        /*001c*/ 	.word	index@(_Z12mergeSortGPUPfS_j)
        /*0020*/ 	.word	0x00000000
.L_5:


//--------------------- .nv.compat                --------------------------
	.section	.nv.compat,"",@"SHT_CUDA_COMPAT_INFO"
	.align	4
        /*0000*/ 	.byte	0x02, 0x09, 0x00, 0x00, 0x02, 0x02, 0x01, 0x00, 0x02, 0x05, 0x05, 0x00, 0x03, 0x07, 0x01, 0x01
        /*0010*/ 	.byte	0x02, 0x03, 0x00, 0x00, 0x02, 0x06, 0x01, 0x00, 0x04, 0x0b, 0x08, 0x00, 0x09, 0x00, 0x00, 0x00
        /*0020*/ 	.byte	0x00, 0x00, 0x00, 0x00


//--------------------- .nv.info._Z12mergeSortGPUPfS_j --------------------------
	.section	.nv.info._Z12mergeSortGPUPfS_j,"",@"SHT_CUDA_INFO"
	.sectionflags	@""
	.align	4


	//----- nvinfo : EIATTR_CUDA_API_VERSION
	.align		4
        /*0000*/ 	.byte	0x04, 0x37
        /*0002*/ 	.short	(.L_7 - .L_6)
.L_6:
        /*0004*/ 	.word	0x00000082


	//----- nvinfo : EIATTR_KPARAM_INFO
	.align		4
.L_7:
        /*0008*/ 	.byte	0x04, 0x17
        /*000a*/ 	.short	(.L_9 - .L_8)
.L_8:
        /*000c*/ 	.word	0x00000000
        /*0010*/ 	.short	0x0002
        /*0012*/ 	.short	0x0010
        /*0014*/ 	.byte	0x00, 0xf0, 0x11, 0x00


	//----- nvinfo : EIATTR_KPARAM_INFO
	.align		4
.L_9:
        /*0018*/ 	.byte	0x04, 0x17
        /*001a*/ 	.short	(.L_11 - .L_10)
.L_10:
        /*001c*/ 	.word	0x00000000
        /*0020*/ 	.short	0x0001
        /*0022*/ 	.short	0x0008
        /*0024*/ 	.byte	0x00, 0xf5, 0x21, 0x00


	//----- nvinfo : EIATTR_KPARAM_INFO
	.align		4
.L_11:
        /*0028*/ 	.byte	0x04, 0x17
        /*002a*/ 	.short	(.L_13 - .L_12)
.L_12:
        /*002c*/ 	.word	0x00000000
        /*0030*/ 	.short	0x0000
        /*0032*/ 	.short	0x0000
        /*0034*/ 	.byte	0x00, 0xf5, 0x21, 0x00


	//----- nvinfo : EIATTR_SPARSE_MMA_MASK
	.align		4
.L_13:
        /*0038*/ 	.byte	0x03, 0x50
        /*003a*/ 	.short	0x0000


	//----- nvinfo : EIATTR_MAXREG_COUNT
	.align		4
        /*003c*/ 	.byte	0x03, 0x1b
        /*003e*/ 	.short	0x00ff


	//----- nvinfo : EIATTR_MERCURY_ISA_VERSION
	.align		4
        /*0040*/ 	.byte	0x03, 0x5f
        /*0042*/ 	.short	0x0101


	//----- nvinfo : EIATTR_VRC_CTA_INIT_COUNT
	.align		4
        /*0044*/ 	.byte	0x02, 0x4a
	.zero		1
	.zero		1


	//----- nvinfo : EIATTR_EXIT_INSTR_OFFSETS
	.align		4
        /*0048*/ 	.byte	0x04, 0x1c
        /*004a*/ 	.short	(.L_15 - .L_14)


	//   ....[0]....
.L_14:
        /*004c*/ 	.word	0x000000b0


	//   ....[1]....
        /*0050*/ 	.word	0x00000630


	//   ....[2]....
        /*0054*/ 	.word	0x000010c0


	//----- nvinfo : EIATTR_CRS_STACK_SIZE
	.align		4
.L_15:
        /*0058*/ 	.byte	0x04, 0x1e
        /*005a*/ 	.short	(.L_17 - .L_16)
.L_16:
        /*005c*/ 	.word	0x00000000


	//----- nvinfo : EIATTR_CBANK_PARAM_SIZE
	.align		4
.L_17:
        /*0060*/ 	.byte	0x03, 0x19
        /*0062*/ 	.short	0x0014


	//----- nvinfo : EIATTR_PARAM_CBANK
	.align		4
        /*0064*/ 	.byte	0x04, 0x0a
        /*0066*/ 	.short	(.L_19 - .L_18)
	.align		4
.L_18:
        /*0068*/ 	.word	index@(.nv.constant0._Z12mergeSortGPUPfS_j)
        /*006c*/ 	.short	0x0380
        /*006e*/ 	.short	0x0014


	//----- nvinfo : EIATTR_SW_WAR
	.align		4
.L_19:
        /*0070*/ 	.byte	0x04, 0x36
        /*0072*/ 	.short	(.L_21 - .L_20)
.L_20:
        /*0074*/ 	.word	0x00000008
.L_21:


//--------------------- .nv.callgraph             --------------------------
	.section	.nv.callgraph,"",@"SHT_CUDA_CALLGRAPH"
	.align	4
	.sectionentsize	8
	.align		4
        /*0000*/ 	.word	0x00000000
	.align		4
        /*0004*/ 	.word	0xffffffff
	.align		4
        /*0008*/ 	.word	0x00000000
	.align		4
        /*000c*/ 	.word	0xfffffffe
	.align		4
        /*0010*/ 	.word	0x00000000
	.align		4
        /*0014*/ 	.word	0xfffffffd
	.align		4
        /*0018*/ 	.word	0x00000000
	.align		4
        /*001c*/ 	.word	0xfffffffc


//--------------------- .text._Z12mergeSortGPUPfS_j --------------------------
	.section	.text._Z12mergeSortGPUPfS_j,"ax",@progbits
	.align	128
        .global         _Z12mergeSortGPUPfS_j
        .type           _Z12mergeSortGPUPfS_j,@function
        .size           _Z12mergeSortGPUPfS_j,(.L_x_25 - _Z12mergeSortGPUPfS_j)
        .other          _Z12mergeSortGPUPfS_j,@"STO_CUDA_ENTRY STV_DEFAULT"
_Z12mergeSortGPUPfS_j:
.text._Z12mergeSortGPUPfS_j:
[----:B------:R-:W-:Y:S08]  /*0000*/  LDC R1, c[0x0][0x37c] ;  /* 0x0000df00ff017b82 */ /* 0x000ff00000000800 */
[----:B------:R-:W0:Y:S01]  /*0010*/  LDC R5, c[0x0][0x390] ;  /* 0x0000e400ff057b82 */ /* 0x000e220000000800 */
[----:B------:R-:W1:Y:S01]  /*0020*/  S2R R0, SR_TID.X ;  /* 0x0000000000007919 */ /* 0x000e620000002100 */
[----:B------:R-:W2:Y:S01]  /*0030*/  LDCU UR5, c[0x0][0x360] ;  /* 0x00006c00ff0577ac */ /* 0x000ea20008000800 */
[----:B------:R-:W3:Y:S05]  /*0040*/  LDCU.128 UR8, c[0x0][0x380] ;  /* 0x00007000ff0877ac */ /* 0x000eea0008000c00 */
[----:B------:R-:W2:Y:S01]  /*0050*/  S2UR UR4, SR_CTAID.X ;  /* 0x00000000000479c3 */ /* 0x000ea20000002500 */
[----:B0-----:R-:W-:Y:S01]  /*0060*/  ISETP.NE.AND P0, PT, R5, RZ, PT ;  /* 0x000000ff0500720c */ /* 0x001fe20003f05270 */
[----:B--2---:R-:W-:-:S06]  /*0070*/  UIMAD UR4, UR4, UR5, URZ ;  /* 0x00000005040472a4 */ /* 0x004fcc000f8e02ff */
[----:B-1----:R-:W-:-:S04]  /*0080*/  IMAD R0, R0, R5, UR4 ;  /* 0x0000000400007e24 */ /* 0x002fc8000f8e0205 */
[C---:B------:R-:W-:Y:S02]  /*0090*/  IMAD.IADD R2, R0.reuse, 0x1, R5 ;  /* 0x0000000100027824 */ /* 0x040fe400078e0205 */
[----:B------:R-:W-:Y:S01]  /*00a0*/  IMAD.WIDE.U32 R16, R0, 0x4, RZ ;  /* 0x0000000400107825 */ /* 0x000fe200078e00ff */
[----:B---3--:R-:W-:Y:S06]  /*00b0*/  @!P0 EXIT ;  /* 0x000000000000894d */ /* 0x008fec0003800000 */
[----:B------:R-:W-:Y:S01]  /*00c0*/  IMAD.SHL.U32 R19, R2, 0x4, RZ ;  /* 0x0000000402137824 */ /* 0x000fe200078e00ff */
[----:B------:R-:W-:Y:S01]  /*00d0*/  LEA.HI R5, R5, R0, RZ, 0x1f ;  /* 0x0000000005057211 */ /* 0x000fe200078ff8ff */
[----:B------:R-:W0:Y:S01]  /*00e0*/  LDCU.64 UR4, c[0x0][0x358] ;  /* 0x00006b00ff0477ac */ /* 0x000e220008000a00 */
[C---:B------:R-:W-:Y:S01]  /*00f0*/  IADD3 R0, P0, PT, R16.reuse, UR8, RZ ;  /* 0x0000000810007c10 */ /* 0x040fe2000ff1e0ff */
[----:B------:R-:W-:Y:S01]  /*0100*/  BSSY.RECONVERGENT B0, `(.L_x_0) ;  /* 0x0000050000007945 */ /* 0x000fe20003800200 */
[----:B------:R-:W-:Y:S02]  /*0110*/  IADD3 R14, P2, P3, R19, -0x4, -R16 ;  /* 0xfffffffc130e7810 */ /* 0x000fe40007b5e810 */
[----:B------:R-:W-:Y:S01]  /*0120*/  IADD3 R8, P1, PT, R16, UR10, RZ ;  /* 0x0000000a10087c10 */ /* 0x000fe2000ff3e0ff */
[----:B------:R-:W-:Y:S01]  /*0130*/  IMAD.MOV.U32 R12, RZ, RZ, R0 ;  /* 0x000000ffff0c7224 */ /* 0x000fe200078e0000 */
[----:B------:R-:W-:Y:S02]  /*0140*/  LOP3.LUT R6, R14, 0xc, RZ, 0xc0, !PT ;  /* 0x0000000c0e067812 */ /* 0x000fe400078ec0ff */
[----:B------:R-:W-:-:S02]  /*0150*/  SHF.R.U32.HI R16, RZ, 0x1e, R2 ;  /* 0x0000001eff107819 */ /* 0x000fc40000011602 */
[C---:B------:R-:W-:Y:S02]  /*0160*/  IADD3.X R2, PT, PT, R17.reuse, UR9, RZ, P0, !PT ;  /* 0x0000000911027c10 */ /* 0x040fe400087fe4ff */
[----:B------:R-:W-:Y:S02]  /*0170*/  ISETP.NE.U32.AND P0, PT, R6, 0xc, PT ;  /* 0x0000000c0600780c */ /* 0x000fe40003f05070 */
[----:B------:R-:W-:Y:S01]  /*0180*/  IADD3.X R9, PT, PT, R17, UR11, RZ, P1, !PT ;  /* 0x0000000b11097c10 */ /* 0x000fe20008ffe4ff */
[----:B------:R-:W-:Y:S01]  /*0190*/  IMAD.MOV.U32 R13, RZ, RZ, R2 ;  /* 0x000000ffff0d7224 */ /* 0x000fe200078e0002 */
[----:B------:R-:W-:Y:S02]  /*01a0*/  ISETP.NE.AND.EX P0, PT, RZ, RZ, PT, P0 ;  /* 0x000000ffff00720c */ /* 0x000fe40003f05300 */
[----:B------:R-:W-:Y:S02]  /*01b0*/  LEA R3, P1, R5, UR8, 0x2 ;  /* 0x0000000805037c11 */ /* 0x000fe4000f8210ff */
[----:B------:R-:W-:-:S02]  /*01c0*/  IADD3.X R21, PT, PT, R16, -0x1, ~R17, P2, P3 ;  /* 0xffffffff10157810 */ /* 0x000fc400017e6c11 */
[----:B------:R-:W-:Y:S01]  /*01d0*/  IADD3 R4, P2, PT, R19, UR8, RZ ;  /* 0x0000000813047c10 */ /* 0x000fe2000ff5e0ff */
[--C-:B------:R-:W-:Y:S01]  /*01e0*/  IMAD.MOV.U32 R7, RZ, RZ, R3.reuse ;  /* 0x000000ffff077224 */ /* 0x100fe200078e0003 */
[----:B------:R-:W-:Y:S01]  /*01f0*/  LEA.HI.X R5, R5, UR9, RZ, 0x2, P1 ;  /* 0x0000000905057c11 */ /* 0x000fe200088f14ff */
[----:B------:R-:W-:Y:S01]  /*0200*/  IMAD.MOV.U32 R10, RZ, RZ, R3 ;  /* 0x000000ffff0a7224 */ /* 0x000fe200078e0003 */
[----:B------:R-:W-:-:S03]  /*0210*/  IADD3.X R6, PT, PT, R16, UR9, RZ, P2, !PT ;  /* 0x0000000910067c10 */ /* 0x000fc600097fe4ff */
[--C-:B------:R-:W-:Y:S02]  /*0220*/  IMAD.MOV.U32 R17, RZ, RZ, R5.reuse ;  /* 0x000000ffff117224 */ /* 0x100fe400078e0005 */
[----:B------:R-:W-:Y:S01]  /*0230*/  IMAD.MOV.U32 R11, RZ, RZ, R5 ;  /* 0x000000ffff0b7224 */ /* 0x000fe200078e0005 */
[----:B0-----:R-:W-:Y:S06]  /*0240*/  @!P0 BRA `(.L_x_1) ;  /* 0x0000000000ec8947 */ /* 0x001fec0003800000 */
[----:B------:R-:W-:Y:S01]  /*0250*/  SHF.R.U64 R15, R14, 0x2, R21 ;  /* 0x000000020e0f7819 */ /* 0x000fe20000001215 */
[----:B------:R-:W-:Y:S02]  /*0260*/  IMAD.MOV.U32 R7, RZ, RZ, R3 ;  /* 0x000000ffff077224 */ /* 0x000fe400078e0003 */
[----:B------:R-:W-:Y:S02]  /*0270*/  IMAD.MOV.U32 R17, RZ, RZ, R5 ;  /* 0x000000ffff117224 */ /* 0x000fe400078e0005 */
[----:B------:R-:W-:Y:S02]  /*0280*/  VIADD R15, R15, 0x1 ;  /* 0x000000010f0f7836 */ /* 0x000fe40000000000 */
[----:B------:R-:W-:Y:S02]  /*0290*/  IMAD.MOV.U32 R10, RZ, RZ, R3 ;  /* 0x000000ffff0a7224 */ /* 0x000fe400078e0003 */
[----:B------:R-:W-:Y:S01]  /*02a0*/  IMAD.MOV.U32 R11, RZ, RZ, R5 ;  /* 0x000000ffff0b7224 */ /* 0x000fe200078e0005 */
[----:B------:R-:W-:Y:S01]  /*02b0*/  LOP3.LUT R15, R15, 0x3, RZ, 0xc0, !PT ;  /* 0x000000030f0f7812 */ /* 0x000fe200078ec0ff */
[----:B------:R-:W-:-:S02]  /*02c0*/  IMAD.MOV.U32 R12, RZ, RZ, R0 ;  /* 0x000000ffff0c7224 */ /* 0x000fc400078e0000 */
[----:B------:R-:W-:Y:S01]  /*02d0*/  IMAD.MOV.U32 R13, RZ, RZ, R2 ;  /* 0x000000ffff0d7224 */ /* 0x000fe200078e0002 */
[----:B------:R-:W-:-:S05]  /*02e0*/  IADD3 R15, P0, PT, RZ, -R15, RZ ;  /* 0x8000000fff0f7210 */ /* 0x000fca0007f1e0ff */
[----:B------:R-:W-:-:S08]  /*02f0*/  IMAD.X R18, RZ, RZ, -0x1, P0 ;  /* 0xffffffffff127424 */ /* 0x000fd000000e06ff */
.L_x_6:
[----:B------:R-:W-:Y:S01]  /*0300*/  ISETP.NE.U32.AND P1, PT, R0, R3, PT ;  /* 0x000000030000720c */ /* 0x000fe20003f25070 */
[----:B------:R-:W-:Y:S01]  /*0310*/  BSSY.RECONVERGENT B1, `(.L_x_2) ;  /* 0x000002b000017945 */ /* 0x000fe20003800200 */
[----:B------:R-:W-:Y:S02]  /*0320*/  IADD3 R15, P0, PT, R15, 0x1, RZ ;  /* 0x000000010f0f7810 */ /* 0x000fe40007f1e0ff */
[----:B------:R-:W-:-:S03]  /*0330*/  ISETP.NE.AND.EX P1, PT, R2, R5, PT, P1 ;  /* 0x000000050200720c */ /* 0x000fc60003f25310 */
[----:B------:R-:W-:Y:S01]  /*0340*/  IMAD.X R18, RZ, RZ, R18, P0 ;  /* 0x000000ffff127224 */ /* 0x000fe200000e0612 */
[----:B------:R-:W-:-:S04]  /*0350*/  ISETP.NE.U32.AND P0, PT, R15, RZ, PT ;  /* 0x000000ff0f00720c */ /* 0x000fc80003f05070 */
[----:B------:R-:W-:-:S05]  /*0360*/  ISETP.NE.AND.EX P0, PT, R18, RZ, PT, P0 ;  /* 0x000000ff1200720c */ /* 0x000fca0003f05300 */
[----:B------:R-:W-:Y:S08]  /*0370*/  @!P1 BRA `(.L_x_3) ;  /* 0x0000000000689947 */ /* 0x000ff00003800000 */
[----:B------:R-:W-:-:S04]  /*0380*/  ISETP.NE.U32.AND P1, PT, R7, R4, PT ;  /* 0x000000040700720c */ /* 0x000fc80003f25070 */
[----:B------:R-:W-:-:S13]  /*0390*/  ISETP.NE.AND.EX P1, PT, R17, R6, PT, P1 ;  /* 0x000000061100720c */ /* 0x000fda0003f25310 */
[----:B------:R-:W-:Y:S05]  /*03a0*/  @!P1 BRA `(.L_x_4) ;  /* 0x0000000000389947 */ /* 0x000fea0003800000 */
[----:B------:R-:W2:Y:S04]  /*03b0*/  LDG.E R23, desc[UR4][R12.64] ;  /* 0x000000040c177981 */ /* 0x000ea8000c1e1900 */
[----:B------:R-:W2:Y:S02]  /*03c0*/  LDG.E R20, desc[UR4][R10.64] ;  /* 0x000000040a147981 */ /* 0x000ea4000c1e1900 */
[----:B--2---:R-:W-:-:S13]  /*03d0*/  FSETP.GEU.AND P1, PT, R23, R20, PT ;  /* 0x000000141700720b */ /* 0x004fda0003f2e000 */
[----:B------:R2:W-:Y:S01]  /*03e0*/  @P1 STG.E desc[UR4][R8.64], R20 ;  /* 0x0000001408001986 */ /* 0x0005e2000c101904 */
[----:B------:R-:W-:Y:S02]  /*03f0*/  @P1 IADD3 R7, P2, PT, R7, 0x4, RZ ;  /* 0x0000000407071810 */ /* 0x000fe40007f5e0ff */
[----:B------:R-:W-:Y:S01]  /*0400*/  @P1 IADD3 R10, P3, PT, R10, 0x4, RZ ;  /* 0x000000040a0a1810 */ /* 0x000fe20007f7e0ff */
[----:B------:R2:W-:Y:S01]  /*0410*/  @!P1 STG.E desc[UR4][R8.64], R23 ;  /* 0x0000001708009986 */ /* 0x0005e2000c101904 */
[----:B------:R-:W-:Y:S01]  /*0420*/  @!P1 IADD3 R0, P4, PT, R0, 0x4, RZ ;  /* 0x0000000400009810 */ /* 0x000fe20007f9e0ff */
[----:B------:R-:W-:Y:S01]  /*0430*/  @P1 IMAD.X R17, RZ, RZ, R17, P2 ;  /* 0x000000ffff111224 */ /* 0x000fe200010e0611 */
[----:B------:R-:W-:Y:S01]  /*0440*/  @!P1 IADD3 R12, P5, PT, R12, 0x4, RZ ;  /* 0x000000040c0c9810 */ /* 0x000fe20007fbe0ff */
[----:B------:R-:W-:Y:S02]  /*0450*/  @P1 IMAD.X R11, RZ, RZ, R11, P3 ;  /* 0x000000ffff0b1224 */ /* 0x000fe400018e060b */
[----:B------:R-:W-:-:S02]  /*0460*/  @!P1 IMAD.X R2, RZ, RZ, R2, P4 ;  /* 0x000000ffff029224 */ /* 0x000fc400020e0602 */
[----:B------:R-:W-:Y:S01]  /*0470*/  @!P1 IMAD.X R13, RZ, RZ, R13, P5 ;  /* 0x000000ffff0d9224 */ /* 0x000fe200028e060d */
[----:B------:R-:W-:Y:S07]  /*0480*/  BRA `(.L_x_5) ;  /* 0x00000000004c7947 */ /* 0x000fee0003800000 */
.L_x_4:
[----:B------:R0:W2:Y:S01]  /*0490*/  LDG.E R23, desc[UR4][R12.64] ;  /* 0x000000040c177981 */ /* 0x0000a2000c1e1900 */
[----:B------:R-:W-:Y:S01]  /*04a0*/  IADD3 R0, P1, PT, R0, 0x4, RZ ;  /* 0x0000000400007810 */ /* 0x000fe20007f3e0ff */
[----:B------:R-:W-:Y:S02]  /*04b0*/  IMAD.MOV.U32 R7, RZ, RZ, R4 ;  /* 0x000000ffff077224 */ /* 0x000fe400078e0004 */
[----:B------:R-:W-:Y:S02]  /*04c0*/  IMAD.MOV.U32 R17, RZ, RZ, R6 ;  /* 0x000000ffff117224 */ /* 0x000fe400078e0006 */
[----:B------:R-:W-:Y:S01]  /*04d0*/  IMAD.X R2, RZ, RZ, R2, P1 ;  /* 0x000000ffff027224 */ /* 0x000fe200008e0602 */
[----:B0-----:R-:W-:-:S05]  /*04e0*/  IADD3 R12, P2, PT, R12, 0x4, RZ ;  /* 0x000000040c0c7810 */ /* 0x001fca0007f5e0ff */
[----:B------:R-:W-:Y:S01]  /*04f0*/  IMAD.X R13, RZ, RZ, R13, P2 ;  /* 0x000000ffff0d7224 */ /* 0x000fe200010e060d */
[----:B--2---:R1:W-:Y:S01]  /*0500*/  STG.E desc[UR4][R8.64], R23 ;  /* 0x0000001708007986 */ /* 0x0043e2000c101904 */
[----:B------:R-:W-:Y:S06]  /*0510*/  BRA `(.L_x_5) ;  /* 0x0000000000287947 */ /* 0x000fec0003800000 */
.L_x_3:
[----:B------:R0:W2:Y:S01]  /*0520*/  LDG.E R23, desc[UR4][R10.64] ;  /* 0x000000040a177981 */ /* 0x0000a2000c1e1900 */
[----:B------:R-:W-:Y:S01]  /*0530*/  IADD3 R7, P1, PT, R7, 0x4, RZ ;  /* 0x0000000407077810 */ /* 0x000fe20007f3e0ff */
[----:B------:R-:W-:Y:S02]  /*0540*/  IMAD.MOV.U32 R0, RZ, RZ, R3 ;  /* 0x000000ffff007224 */ /* 0x000fe400078e0003 */
[----:B------:R-:W-:Y:S02]  /*0550*/  IMAD.MOV.U32 R2, RZ, RZ, R5 ;  /* 0x000000ffff027224 */ /* 0x000fe400078e0005 */
[----:B------:R-:W-:Y:S02]  /*0560*/  IMAD.MOV.U32 R12, RZ, RZ, R3 ;  /* 0x000000ffff0c7224 */ /* 0x000fe400078e0003 */
[----:B------:R-:W-:Y:S01]  /*0570*/  IMAD.MOV.U32 R13, RZ, RZ, R5 ;  /* 0x000000ffff0d7224 */ /* 0x000fe200078e0005 */
[----:B0-----:R-:W-:Y:S01]  /*0580*/  IADD3 R10, P2, PT, R10, 0x4, RZ ;  /* 0x000000040a0a7810 */ /* 0x001fe20007f5e0ff */
[----:B------:R-:W-:-:S04]  /*0590*/  IMAD.X R17, RZ, RZ, R17, P1 ;  /* 0x000000ffff117224 */ /* 0x000fc800008e0611 */
[----:B------:R-:W-:Y:S01]  /*05a0*/  IMAD.X R11, RZ, RZ, R11, P2 ;  /* 0x000000ffff0b7224 */ /* 0x000fe200010e060b */
[----:B--2---:R0:W-:Y:S07]  /*05b0*/  STG.E desc[UR4][R8.64], R23 ;  /* 0x0000001708007986 */ /* 0x0041ee000c101904 */
.L_x_5:
[----:B------:R-:W-:Y:S05]  /*05c0*/  BSYNC.RECONVERGENT B1 ;  /* 0x0000000000017941 */ /* 0x000fea0003800200 */
.L_x_2:
[----:B012---:R-:W-:-:S05]  /*05d0*/  IADD3 R8, P1, PT, R8, 0x4, RZ ;  /* 0x0000000408087810 */ /* 0x007fca0007f3e0ff */
[----:B------:R-:W-:Y:S01]  /*05e0*/  IMAD.X R9, RZ, RZ, R9, P1 ;  /* 0x000000ffff097224 */ /* 0x000fe200008e0609 */
[----:B------:R-:W-:Y:S07]  /*05f0*/  @P0 BRA `(.L_x_6) ;  /* 0xfffffffc00400947 */ /* 0x000fee000383ffff */
.L_x_1:
[----:B------:R-:W-:Y:S05]  /*0600*/  BSYNC.RECONVERGENT B0 ;  /* 0x0000000000007941 */ /* 0x000fea0003800200 */
.L_x_0:
[----:B------:R-:W-:-:S04]  /*0610*/  ISETP.GE.U32.AND P0, PT, R14, 0xc, PT ;  /* 0x0000000c0e00780c */ /* 0x000fc80003f06070 */
[----:B------:R-:W-:-:S13]  /*0620*/  ISETP.GE.U32.AND.EX P0, PT, R21, RZ, PT, P0 ;  /* 0x000000ff1500720c */ /* 0x000fda0003f06100 */
[----:B------:R-:W-:Y:S05]  /*0630*/  @!P0 EXIT ;  /* 0x000000000000894d */ /* 0x000fea0003800000 */
[----:B------:R-:W0:Y:S01]  /*0640*/  LDCU.64 UR6, c[0x0][0x388] ;  /* 0x00007100ff0677ac */ /* 0x000e220008000a00 */
[----:B------:R-:W-:-:S05]  /*0650*/  IADD3 R14, P0, PT, R8, 0x8, RZ ;  /* 0x00000008080e7810 */ /* 0x000fca0007f1e0ff */
[----:B------:R-:W-:Y:S01]  /*0660*/  IMAD.X R15, RZ, RZ, R9, P0 ;  /* 0x000000ffff0f7224 */ /* 0x000fe200000e0609 */
[----:B0-----:R-:W-:-:S04]  /*0670*/  IADD3 R19, P1, PT, R19, UR6, RZ ;  /* 0x0000000613137c10 */ /* 0x001fc8000ff3e0ff */
[----:B------:R-:W-:-:S09]  /*0680*/  IADD3.X R16, PT, PT, R16, UR7, RZ, P1, !PT ;  /* 0x0000000710107c10 */ /* 0x000fd20008ffe4ff */
.L_x_23:
[----:B------:R-:W-:Y:S01]  /*0690*/  ISETP.NE.U32.AND P0, PT, R0, R3, PT ;  /* 0x000000030000720c */ /* 0x000fe20003f05070 */
[----:B------:R-:W-:Y:S03]  /*06a0*/  BSSY.RECONVERGENT B0, `(.L_x_7) ;  /* 0x0000025000007945 */ /* 0x000fe60003800200 */
[----:B------:R-:W-:-:S13]  /*06b0*/  ISETP.NE.AND.EX P0, PT, R2, R5, PT, P0 ;  /* 0x000000050200720c */ /* 0x000fda0003f05300 */
[----:B------:R-:W-:Y:S05]  /*06c0*/  @P0 BRA `(.L_x_8) ;  /* 0x00000000002c0947 */ /* 0x000fea0003800000 */
        /* <DEDUP_REMOVED lines=9> */
[----:B--2---:R0:W-:Y:S01]  /*0760*/  STG.E desc[UR4][R14.64+-0x8], R21 ;  /* 0xfffff8150e007986 */ /* 0x0041e2000c101904 */
[----:B------:R-:W-:Y:S06]  /*0770*/  BRA `(.L_x_9) ;  /* 0x00000000005c7947 */ /* 0x000fec0003800000 */
.L_x_8:
[----:B------:R-:W-:-:S04]  /*0780*/  ISETP.NE.U32.AND P0, PT, R7, R4, PT ;  /* 0x000000040700720c */ /* 0x000fc80003f05070 */
[----:B------:R-:W-:-:S13]  /*0790*/  ISETP.NE.AND.EX P0, PT, R17, R6, PT, P0 ;  /* 0x000000061100720c */ /* 0x000fda0003f05300 */
[----:B------:R-:W-:Y:S05]  /*07a0*/  @P0 BRA `(.L_x_10) ;  /* 0x00000000001c0947 */ /* 0x000fea0003800000 */
[----:B------:R0:W2:Y:S01]  /*07b0*/  LDG.E R21, desc[UR4][R12.64] ;  /* 0x000000040c157981 */ /* 0x0000a2000c1e1900 */
[----:B------:R-:W-:-:S05]  /*07c0*/  IADD3 R0, P0, PT, R0, 0x4, RZ ;  /* 0x0000000400007810 */ /* 0x000fca0007f1e0ff */
[----:B------:R-:W-:Y:S01]  /*07d0*/  IMAD.X R2, RZ, RZ, R2, P0 ;  /* 0x000000ffff027224 */ /* 0x000fe200000e0602 */
[----:B0-----:R-:W-:-:S05]  /*07e0*/  IADD3 R12, P1, PT, R12, 0x4, RZ ;  /* 0x000000040c0c7810 */ /* 0x001fca0007f3e0ff */
[----:B------:R-:W-:Y:S01]  /*07f0*/  IMAD.X R13, RZ, RZ, R13, P1 ;  /* 0x000000ffff0d7224 */ /* 0x000fe200008e060d */
[----:B--2---:R1:W-:Y:S01]  /*0800*/  STG.E desc[UR4][R14.64+-0x8], R21 ;  /* 0xfffff8150e007986 */ /* 0x0043e2000c101904 */
[----:B------:R-:W-:Y:S06]  /*0810*/  BRA `(.L_x_9) ;  /* 0x0000000000347947 */ /* 0x000fec0003800000 */
.L_x_10:
[----:B------:R-:W2:Y:S04]  /*0820*/  LDG.E R21, desc[UR4][R12.64] ;  /* 0x000000040c157981 */ /* 0x000ea8000c1e1900 */
[----:B------:R-:W2:Y:S02]  /*0830*/  LDG.E R18, desc[UR4][R10.64] ;  /* 0x000000040a127981 */ /* 0x000ea4000c1e1900 */
[----:B--2---:R-:W-:-:S13]  /*0840*/  FSETP.GEU.AND P0, PT, R21, R18, PT ;  /* 0x000000121500720b */ /* 0x004fda0003f0e000 */
[----:B------:R2:W-:Y:S01]  /*0850*/  @!P0 STG.E desc[UR4][R14.64+-0x8], R21 ;  /* 0xfffff8150e008986 */ /* 0x0005e2000c101904 */
[----:B------:R-:W-:Y:S02]  /*0860*/  @!P0 IADD3 R0, P1, PT, R0, 0x4, RZ ;  /* 0x0000000400008810 */ /* 0x000fe40007f3e0ff */
[----:B------:R-:W-:Y:S01]  /*0870*/  @!P0 IADD3 R12, P2, PT, R12, 0x4, RZ ;  /* 0x000000040c0c8810 */ /* 0x000fe20007f5e0ff */
[----:B------:R2:W-:Y:S01]  /*0880*/  @P0 STG.E desc[UR4][R14.64+-0x8], R18 ;  /* 0xfffff8120e000986 */ /* 0x0005e2000c101904 */
[----:B------:R-:W-:Y:S01]  /*0890*/  @P0 IADD3 R7, P3, PT, R7, 0x4, RZ ;  /* 0x0000000407070810 */ /* 0x000fe20007f7e0ff */
[----:B------:R-:W-:Y:S01]  /*08a0*/  @!P0 IMAD.X R2, RZ, RZ, R2, P1 ;  /* 0x000000ffff028224 */ /* 0x000fe200008e0602 */
[----:B------:R-:W-:Y:S01]  /*08b0*/  @P0 IADD3 R10, P4, PT, R10, 0x4, RZ ;  /* 0x000000040a0a0810 */ /* 0x000fe20007f9e0ff */
[----:B------:R-:W-:Y:S02]  /*08c0*/  @!P0 IMAD.X R13, RZ, RZ, R13, P2 ;  /* 0x000000ffff0d8224 */ /* 0x000fe400010e060d */
[----:B------:R-:W-:-:S02]  /*08d0*/  @P0 IMAD.X R17, RZ, RZ, R17, P3 ;  /* 0x000000ffff110224 */ /* 0x000fc400018e0611 */
[----:B------:R-:W-:-:S08]  /*08e0*/  @P0 IMAD.X R11, RZ, RZ, R11, P4 ;  /* 0x000000ffff0b0224 */ /* 0x000fd000020e060b */
.L_x_9:
[----:B------:R-:W-:Y:S05]  /*08f0*/  BSYNC.RECONVERGENT B0 ;  /* 0x0000000000007941 */ /* 0x000fea0003800200 */
.L_x_7:
[----:B------:R-:W-:Y:S01]  /*0900*/  ISETP.NE.U32.AND P0, PT, R0, R3, PT ;  /* 0x000000030000720c */ /* 0x000fe20003f05070 */
[----:B------:R-:W-:Y:S03]  /*0910*/  BSSY.RECONVERGENT B0, `(.L_x_11) ;  /* 0x0000025000007945 */ /* 0x000fe60003800200 */
[----:B------:R-:W-:-:S13]  /*0920*/  ISETP.NE.AND.EX P0, PT, R2, R5, PT, P0 ;  /* 0x000000050200720c */ /* 0x000fda0003f05300 */
[----:B------:R-:W-:Y:S05]  /*0930*/  @!P0 BRA `(.L_x_12) ;  /* 0x0000000000608947 */ /* 0x000fea0003800000 */
[----:B------:R-:W-:-:S04]  /*0940*/  ISETP.NE.U32.AND P0, PT, R7, R4, PT ;  /* 0x000000040700720c */ /* 0x000fc80003f05070 */
[----:B------:R-:W-:-:S13]  /*0950*/  ISETP.NE.AND.EX P0, PT, R17, R6, PT, P0 ;  /* 0x000000061100720c */ /* 0x000fda0003f05300 */
[----:B------:R-:W-:Y:S05]  /*0960*/  @!P0 BRA `(.L_x_13) ;  /* 0x0000000000388947 */ /* 0x000fea0003800000 */
[----:B012---:R-:W2:Y:S04]  /*0970*/  LDG.E R21, desc[UR4][R12.64] ;  /* 0x000000040c157981 */ /* 0x007ea8000c1e1900 */
        /* <DEDUP_REMOVED lines=13> */
.L_x_13:
[----:B012---:R0:W2:Y:S01]  /*0a50*/  LDG.E R21, desc[UR4][R12.64] ;  /* 0x000000040c157981 */ /* 0x0070a2000c1e1900 */
[----:B------:R-:W-:-:S05]  /*0a60*/  IADD3 R0, P0, PT, R0, 0x4, RZ ;  /* 0x0000000400007810 */ /* 0x000fca0007f1e0ff */
[----:B------:R-:W-:Y:S01]  /*0a70*/  IMAD.X R2, RZ, RZ, R2, P0 ;  /* 0x000000ffff027224 */ /* 0x000fe200000e0602 */
[----:B0-----:R-:W-:-:S05]  /*0a80*/  IADD3 R12, P1, PT, R12, 0x4, RZ ;  /* 0x000000040c0c7810 */ /* 0x001fca0007f3e0ff */
[----:B------:R-:W-:Y:S01]  /*0a90*/  IMAD.X R13, RZ, RZ, R13, P1 ;  /* 0x000000ffff0d7224 */ /* 0x000fe200008e060d */
[----:B--2---:R1:W-:Y:S01]  /*0aa0*/  STG.E desc[UR4][R14.64+-0x4], R21 ;  /* 0xfffffc150e007986 */ /* 0x0043e2000c101904 */
[----:B------:R-:W-:Y:S06]  /*0ab0*/  BRA `(.L_x_14) ;  /* 0x0000000000287947 */ /* 0x000fec0003800000 */
.L_x_12:
[----:B012---:R0:W2:Y:S01]  /*0ac0*/  LDG.E R21, desc[UR4][R10.64] ;  /* 0x000000040a157981 */ /* 0x0070a2000c1e1900 */
        /* <DEDUP_REMOVED lines=9> */
.L_x_14:
[----:B------:R-:W-:Y:S05]  /*0b60*/  BSYNC.RECONVERGENT B0 ;  /* 0x0000000000007941 */ /* 0x000fea0003800200 */
.L_x_11:
        /* <DEDUP_REMOVED lines=21> */
.L_x_17:
[----:B012---:R0:W2:Y:S01]  /*0cc0*/  LDG.E R21, desc[UR4][R12.64] ;  /* 0x000000040c157981 */ /* 0x0070a2000c1e1900 */
[----:B------:R-:W-:-:S05]  /*0cd0*/  IADD3 R0, P0, PT, R0, 0x4, RZ ;  /* 0x0000000400007810 */ /* 0x000fca0007f1e0ff */
[----:B------:R-:W-:Y:S01]  /*0ce0*/  IMAD.X R2, RZ, RZ, R2, P0 ;  /* 0x000000ffff027224 */ /* 0x000fe200000e0602 */
[----:B0-----:R-:W-:-:S05]  /*0cf0*/  IADD3 R12, P1, PT, R12, 0x4, RZ ;  /* 0x000000040c0c7810 */ /* 0x001fca0007f3e0ff */
[----:B------:R-:W-:Y:S01]  /*0d00*/  IMAD.X R13, RZ, RZ, R13, P1 ;  /* 0x000000ffff0d7224 */ /* 0x000fe200008e060d */
[----:B--2---:R1:W-:Y:S01]  /*0d10*/  STG.E desc[UR4][R14.64], R21 ;  /* 0x000000150e007986 */ /* 0x0043e2000c101904 */
[----:B------:R-:W-:Y:S06]  /*0d20*/  BRA `(.L_x_18) ;  /* 0x0000000000287947 */ /* 0x000fec0003800000 */
.L_x_16:
        /* <DEDUP_REMOVED lines=10> */
.L_x_18:
[----:B------:R-:W-:Y:S05]  /*0dd0*/  BSYNC.RECONVERGENT B0 ;  /* 0x0000000000007941 */ /* 0x000fea0003800200 */
.L_x_15:
        /* <DEDUP_REMOVED lines=21> */
.L_x_21:
[----:B012---:R0:W2:Y:S01]  /*0f30*/  LDG.E R21, desc[UR4][R12.64] ;  /* 0x000000040c157981 */ /* 0x0070a2000c1e1900 */
[----:B------:R-:W-:-:S05]  /*0f40*/  IADD3 R0, P0, PT, R0, 0x4, RZ ;  /* 0x0000000400007810 */ /* 0x000fca0007f1e0ff */
[----:B------:R-:W-:Y:S01]  /*0f50*/  IMAD.X R2, RZ, RZ, R2, P0 ;  /* 0x000000ffff027224 */ /* 0x000fe200000e0602 */
[----:B0-----:R-:W-:-:S05]  /*0f60*/  IADD3 R12, P1, PT, R12, 0x4, RZ ;  /* 0x000000040c0c7810 */ /* 0x001fca0007f3e0ff */
[----:B------:R-:W-:Y:S01]  /*0f70*/  IMAD.X R13, RZ, RZ, R13, P1 ;  /* 0x000000ffff0d7224 */ /* 0x000fe200008e060d */
[----:B--2---:R1:W-:Y:S01]  /*0f80*/  STG.E desc[UR4][R14.64+0x4], R21 ;  /* 0x000004150e007986 */ /* 0x0043e2000c101904 */
[----:B------:R-:W-:Y:S06]  /*0f90*/  BRA `(.L_x_22) ;  /* 0x0000000000287947 */ /* 0x000fec0003800000 */
.L_x_20:
        /* <DEDUP_REMOVED lines=10> */
.L_x_22:
[----:B------:R-:W-:Y:S05]  /*1040*/  BSYNC.RECONVERGENT B0 ;  /* 0x0000000000007941 */ /* 0x000fea0003800200 */
.L_x_19:
[----:B------:R-:W-:Y:S02]  /*1050*/  IADD3 R8, P0, PT, R8, 0x10, RZ ;  /* 0x0000001008087810 */ /* 0x000fe40007f1e0ff */
[----:B012---:R-:W-:-:S03]  /*1060*/  IADD3 R14, P1, PT, R14, 0x10, RZ ;  /* 0x000000100e0e7810 */ /* 0x007fc60007f3e0ff */
[----:B------:R-:W-:Y:S01]  /*1070*/  IMAD.X R9, RZ, RZ, R9, P0 ;  /* 0x000000ffff097224 */ /* 0x000fe200000e0609 */
[----:B------:R-:W-:Y:S01]  /*1080*/  ISETP.NE.U32.AND P0, PT, R8, R19, PT ;  /* 0x000000130800720c */ /* 0x000fe20003f05070 */
[----:B------:R-:W-:-:S03]  /*1090*/  IMAD.X R15, RZ, RZ, R15, P1 ;  /* 0x000000ffff0f7224 */ /* 0x000fc600008e060f */
[----:B------:R-:W-:-:S13]  /*10a0*/  ISETP.NE.AND.EX P0, PT, R9, R16, PT, P0 ;  /* 0x000000100900720c */ /* 0x000fda0003f05300 */
[----:B------:R-:W-:Y:S05]  /*10b0*/  @P0 BRA `(.L_x_23) ;  /* 0xfffffff400740947 */ /* 0x000fea000383ffff */
[----:B------:R-:W-:Y:S05]  /*10c0*/  EXIT ;  /* 0x000000000000794d */ /* 0x000fea0003800000 */
.L_x_24:
[----:B------:R-:W-:-:S00]  /*10d0*/  BRA `(.L_x_24) ;  /* 0xfffffffc00fc7947 */ /* 0x000fc0000383ffff */
[----:B------:R-:W-:-:S00]  /*10e0*/  NOP ;  /* 0x0000000000007918 */ /* 0x000fc00000000000 */
        /* <DEDUP_REMOVED lines=9> */
.L_x_25:


//--------------------- .nv.shared.reserved.0     --------------------------
	.section	.nv.shared.reserved.0,"aw",@nobits
	.weak		__nv_reservedSMEM_offset_0_alias
	.size		__nv_reservedSMEM_offset_0_alias, 0, 64
	.other		__nv_reservedSMEM_offset_0_alias,@"STO_CUDA_RESERVED_SHARED STV_DEFAULT"
__nv_reservedSMEM_offset_0_alias:
	.zero		0
	.zero		64


//--------------------- .nv.constant0._Z12mergeSortGPUPfS_j --------------------------
	.section	.nv.constant0._Z12mergeSortGPUPfS_j,"a",@progbits
	.sectionflags	@""
	.align	4
.nv.constant0._Z12mergeSortGPUPfS_j:
	.zero		916


//--------------------- SYMBOLS --------------------------

	.type		.nv.reservedSmem.offset0,@object
	.size		.nv.reservedSmem.offset0,0x4
